//
// Generated by NVIDIA NVVM Compiler
//
// Compiler Build ID: CL-36424714
// Cuda compilation tools, release 13.0, V13.0.88
// Based on NVVM 20.0.0
//

.version 9.0
.target sm_100
.address_size 64

	// .globl	_Z20kogge_stone_scan_gpuPKfPfi
// _ZZ20kogge_stone_scan_gpuPKfPfiE7input_s has been demoted

.visible .entry _Z20kogge_stone_scan_gpuPKfPfi(
	.param .u64 .ptr .align 1 _Z20kogge_stone_scan_gpuPKfPfi_param_0,
	.param .u64 .ptr .align 1 _Z20kogge_stone_scan_gpuPKfPfi_param_1,
	.param .u32 _Z20kogge_stone_scan_gpuPKfPfi_param_2
)
{
	.reg .pred 	%p<5>;
	.reg .b32 	%r<15>;
	.reg .b32 	%f<13>;
	.reg .b64 	%rd<9>;
	// demoted variable
	.shared .align 4 .b8 _ZZ20kogge_stone_scan_gpuPKfPfiE7input_s[4096];
	ld.param.u64 	%rd2, [_Z20kogge_stone_scan_gpuPKfPfi_param_0];
	ld.param.u64 	%rd1, [_Z20kogge_stone_scan_gpuPKfPfi_param_1];
	ld.param.u32 	%r5, [_Z20kogge_stone_scan_gpuPKfPfi_param_2];
	cvta.to.global.u64 	%rd3, %rd2;
	mov.u32 	%r1, %tid.x;
	add.s32 	%r6, %r1, -1;
	mul.wide.u32 	%rd4, %r6, 4;
	add.s64 	%rd5, %rd3, %rd4;
	ld.global.nc.f32 	%f12, [%rd5];
	shl.b32 	%r7, %r1, 2;
	mov.u32 	%r8, _ZZ20kogge_stone_scan_gpuPKfPfiE7input_s;
	add.s32 	%r2, %r8, %r7;
	st.shared.f32 	[%r2], %f12;
	setp.lt.u32 	%p1, %r5, 2;
	@%p1 bra 	$L__BB0_8;
	mov.b32 	%r14, 1;
$L__BB0_2:
	bar.sync 	0;
	setp.lt.u32 	%p2, %r1, %r14;
	@%p2 bra 	$L__BB0_4;
	ld.shared.f32 	%f8, [%r2];
	sub.s32 	%r10, %r1, %r14;
	shl.b32 	%r11, %r10, 2;
	add.s32 	%r13, %r8, %r11;
	ld.shared.f32 	%f9, [%r13];
	add.f32 	%f11, %f8, %f9;
$L__BB0_4:
	setp.lt.u32 	%p3, %r1, %r14;
	bar.sync 	0;
	@%p3 bra 	$L__BB0_6;
	st.shared.f32 	[%r2], %f11;
$L__BB0_6:
	shl.b32 	%r14, %r14, 1;
	setp.lt.u32 	%p4, %r14, %r5;
	@%p4 bra 	$L__BB0_2;
	ld.shared.f32 	%f12, [%r2];
$L__BB0_8:
	cvta.to.global.u64 	%rd6, %rd1;
	mul.wide.u32 	%rd7, %r1, 4;
	add.s64 	%rd8, %rd6, %rd7;
	st.global.f32 	[%rd8], %f12;
	ret;

}


// ===== COMPILED SASS (sm_100) =====

	.target	sm_100

	.elftype	@"ET_EXEC"


//--------------------- .note.nv.tkinfo           --------------------------
	.section	.note.nv.tkinfo,"",@"SHT_NOTE"
	.sectionflags	@"SHF_NOTE_NV_TKINFO"
	.tkinfo
        /*0018*/ 	.word	0x00000002
        /*0030*/ 	.string	""
        /*0030*/ 	.string	"ptxas"
        /*0030*/ 	.string	"Cuda compilation tools, release 13.0, V13.0.88"
        /*0030*/ 	.string	"Build cuda_13.0.r13.0/compiler.36424714_0"
        /*0030*/ 	.string	"-arch sm_100 -m 64 "



//--------------------- .note.nv.cuinfo           --------------------------
	.section	.note.nv.cuinfo,"",@"SHT_NOTE"
	.sectionflags	@"SHF_NOTE_NV_CUINFO"
        /*0018*/ 	.short	0x0002
        /*001a*/ 	.short	0x0064
        /*001c*/ 	.short	0x0082
	.zero		2


//--------------------- .nv.info                  --------------------------
	.section	.nv.info,"",@"SHT_CUDA_INFO"
	.align	4


	//----- nvinfo : EIATTR_REGCOUNT
	.align		4
        /*0000*/ 	.byte	0x04, 0x2f
        /*0002*/ 	.short	(.L_1 - .L_0)
	.align		4
.L_0:
        /*0004*/ 	.word	index@(_Z20kogge_stone_scan_gpuPKfPfi)
        /*0008*/ 	.word	0x0000000a


	//----- nvinfo : EIATTR_FRAME_SIZE
	.align		4
.L_1:
        /*000c*/ 	.byte	0x04, 0x11
        /*000e*/ 	.short	(.L_3 - .L_2)
	.align		4
.L_2:
        /*0010*/ 	.word	index@(_Z20kogge_stone_scan_gpuPKfPfi)
        /*0014*/ 	.word	0x00000000


	//----- nvinfo : EIATTR_MIN_STACK_SIZE
	.align		4
.L_3:
        /*0018*/ 	.byte	0x04, 0x12
        /*001a*/ 	.short	(.L_5 - .L_4)
	.align		4
.L_4:
        /*001c*/ 	.word	index@(_Z20kogge_stone_scan_gpuPKfPfi)
        /*0020*/ 	.word	0x00000000
.L_5:


//--------------------- .nv.compat                --------------------------
	.section	.nv.compat,"",@"SHT_CUDA_COMPAT_INFO"
	.align	4
        /*0000*/ 	.byte	0x02, 0x09, 0x00, 0x00, 0x02, 0x02, 0x01, 0x00, 0x02, 0x05, 0x05, 0x00, 0x03, 0x07, 0x01, 0x01
        /*0010*/ 	.byte	0x02, 0x03, 0x00, 0x00, 0x02, 0x06, 0x01, 0x00, 0x04, 0x0b, 0x08, 0x00, 0x09, 0x00, 0x00, 0x00
        /*0020*/ 	.byte	0x00, 0x00, 0x00, 0x00


//--------------------- .nv.info._Z20kogge_stone_scan_gpuPKfPfi --------------------------
	.section	.nv.info._Z20kogge_stone_scan_gpuPKfPfi,"",@"SHT_CUDA_INFO"
	.sectionflags	@""
	.align	4


	//----- nvinfo : EIATTR_CUDA_API_VERSION
	.align		4
        /*0000*/ 	.byte	0x04, 0x37
        /*0002*/ 	.short	(.L_7 - .L_6)
.L_6:
        /*0004*/ 	.word	0x00000082


	//----- nvinfo : EIATTR_KPARAM_INFO
	.align		4
.L_7:
        /*0008*/ 	.byte	0x04, 0x17
        /*000a*/ 	.short	(.L_9 - .L_8)
.L_8:
        /*000c*/ 	.word	0x00000000
        /*0010*/ 	.short	0x0002
        /*0012*/ 	.short	0x0010
        /*0014*/ 	.byte	0x00, 0xf0, 0x11, 0x00


	//----- nvinfo : EIATTR_KPARAM_INFO
	.align		4
.L_9:
        /*0018*/ 	.byte	0x04, 0x17
        /*001a*/ 	.short	(.L_11 - .L_10)
.L_10:
        /*001c*/ 	.word	0x00000000
        /*0020*/ 	.short	0x0001
        /*0022*/ 	.short	0x0008
        /*0024*/ 	.byte	0x00, 0xf5, 0x21, 0x00


	//----- nvinfo : EIATTR_KPARAM_INFO
	.align		4
.L_11:
        /*0028*/ 	.byte	0x04, 0x17
        /*002a*/ 	.short	(.L_13 - .L_12)
.L_12:
        /*002c*/ 	.word	0x00000000
        /*0030*/ 	.short	0x0000
        /*0032*/ 	.short	0x0000
        /*0034*/ 	.byte	0x00, 0xf5, 0x21, 0x00


	//----- nvinfo : EIATTR_SPARSE_MMA_MASK
	.align		4
.L_13:
        /*0038*/ 	.byte	0x03, 0x50
        /*003a*/ 	.short	0x0000


	//----- nvinfo : EIATTR_MAXREG_COUNT
	.align		4
        /*003c*/ 	.byte	0x03, 0x1b
        /*003e*/ 	.short	0x00ff


	//----- nvinfo : EIATTR_NUM_BARRIERS
	.align		4
        /*0040*/ 	.byte	0x02, 0x4c
        /*0042*/ 	.byte	0x01
	.zero		1


	//----- nvinfo : EIATTR_MERCURY_ISA_VERSION
	.align		4
        /*0044*/ 	.byte	0x03, 0x5f
        /*0046*/ 	.short	0x0101


	//----- nvinfo : EIATTR_VRC_CTA_INIT_COUNT
	.align		4
        /*0048*/ 	.byte	0x02, 0x4a
	.zero		1
	.zero		1


	//----- nvinfo : EIATTR_EXIT_INSTR_OFFSETS
	.align		4
        /*004c*/ 	.byte	0x04, 0x1c
        /*004e*/ 	.short	(.L_15 - .L_14)


	//   ....[0]....
.L_14:
        /*0050*/ 	.word	0x00000210


	//----- nvinfo : EIATTR_CBANK_PARAM_SIZE
	.align		4
.L_15:
        /*0054*/ 	.byte	0x03, 0x19
        /*0056*/ 	.short	0x0014


	//----- nvinfo : EIATTR_PARAM_CBANK
	.align		4
        /*0058*/ 	.byte	0x04, 0x0a
        /*005a*/ 	.short	(.L_17 - .L_16)
	.align		4
.L_16:
        /*005c*/ 	.word	index@(.nv.constant0._Z20kogge_stone_scan_gpuPKfPfi)
        /*0060*/ 	.short	0x0380
        /*0062*/ 	.short	0x0014


	//----- nvinfo : EIATTR_SW_WAR
	.align		4
.L_17:
        /*0064*/ 	.byte	0x04, 0x36
        /*0066*/ 	.short	(.L_19 - .L_18)
.L_18:
        /*0068*/ 	.word	0x00000008
.L_19:


//--------------------- .nv.callgraph             --------------------------
	.section	.nv.callgraph,"",@"SHT_CUDA_CALLGRAPH"
	.align	4
	.sectionentsize	8
	.align		4
        /*0000*/ 	.word	0x00000000
	.align		4
        /*0004*/ 	.word	0xffffffff
	.align		4
        /*0008*/ 	.word	0x00000000
	.align		4
        /*000c*/ 	.word	0xfffffffe
	.align		4
        /*0010*/ 	.word	0x00000000
	.align		4
        /*0014*/ 	.word	0xfffffffd
	.align		4
        /*0018*/ 	.word	0x00000000
	.align		4
        /*001c*/ 	.word	0xfffffffc


//--------------------- .text._Z20kogge_stone_scan_gpuPKfPfi --------------------------
	.section	.text._Z20kogge_stone_scan_gpuPKfPfi,"ax",@progbits
	.align	128
        .global         _Z20kogge_stone_scan_gpuPKfPfi
        .type           _Z20kogge_stone_scan_gpuPKfPfi,@function
        .size           _Z20kogge_stone_scan_gpuPKfPfi,(.L_x_3 - _Z20kogge_stone_scan_gpuPKfPfi)
        .other          _Z20kogge_stone_scan_gpuPKfPfi,@"STO_CUDA_ENTRY STV_DEFAULT"
_Z20kogge_stone_scan_gpuPKfPfi:
.text._Z20kogge_stone_scan_gpuPKfPfi:
[----:B------:R-:W-:Y:S01]  /*0000*/  LDC R1, c[0x0][0x37c] ;  /* 0x0000df00ff017b82 */ /* 0x000fe20000000800 */
[----:B------:R-:W0:Y:S07]  /*0010*/  S2R R7, SR_TID.X ;  /* 0x0000000000077919 */ /* 0x000e2e0000002100 */
[----:B------:R-:W1:Y:S01]  /*0020*/  LDC.64 R2, c[0x0][0x380] ;  /* 0x0000e000ff027b82 */ /* 0x000e620000000a00 */
[----:B------:R-:W2:Y:S01]  /*0030*/  LDCU.64 UR6, c[0x0][0x358] ;  /* 0x00006b00ff0677ac */ /* 0x000ea20008000a00 */
[----:B0-----:R-:W-:-:S05]  /*0040*/  IADD3 R5, PT, PT, R7, -0x1, RZ ;  /* 0xffffffff07057810 */ /* 0x001fca0007ffe0ff */
[----:B-1----:R-:W-:-:S05]  /*0050*/  IMAD.WIDE.U32 R2, R5, 0x4, R2 ;  /* 0x0000000405027825 */ /* 0x002fca00078e0002 */
[----:B--2---:R-:W2:Y:S01]  /*0060*/  LDG.E.CONSTANT R5, desc[UR6][R2.64] ;  /* 0x0000000602057981 */ /* 0x004ea2000c1e9900 */
[----:B------:R-:W0:Y:S01]  /*0070*/  S2UR UR5, SR_CgaCtaId ;  /* 0x00000000000579c3 */ /* 0x000e220000008800 */
[----:B------:R-:W-:Y:S02]  /*0080*/  UMOV UR4, 0x400 ;  /* 0x0000040000047882 */ /* 0x000fe40000000000 */
[----:B0-----:R-:W-:Y:S01]  /*0090*/  ULEA UR4, UR5, UR4, 0x18 ;  /* 0x0000000405047291 */ /* 0x001fe2000f8ec0ff */
[----:B------:R-:W0:Y:S05]  /*00a0*/  LDCU UR5, c[0x0][0x390] ;  /* 0x00007200ff0577ac */ /* 0x000e2a0008000800 */
[----:B------:R-:W-:Y:S01]  /*00b0*/  LEA R0, R7, UR4, 0x2 ;  /* 0x0000000407007c11 */ /* 0x000fe2000f8e10ff */
[----:B0-----:R-:W-:-:S04]  /*00c0*/  UISETP.GE.U32.AND UP0, UPT, UR5, 0x2, UPT ;  /* 0x000000020500788c */ /* 0x001fc8000bf06070 */
[----:B--2---:R0:W-:Y:S05]  /*00d0*/  STS [R0], R5 ;  /* 0x0000000500007388 */ /* 0x0041ea0000000800 */
[----:B------:R-:W-:Y:S05]  /*00e0*/  BRA.U !UP0, `(.L_x_0) ;  /* 0x00000001083c7547 */ /* 0x000fea000b800000 */
[----:B------:R-:W1:Y:S01]  /*00f0*/  LDCU UR8, c[0x0][0x390] ;  /* 0x00007200ff0877ac */ /* 0x000e620008000800 */
[----:B------:R-:W-:-:S05]  /*0100*/  UMOV UR5, 0x1 ;  /* 0x0000000100057882 */ /* 0x000fca0000000000 */
.L_x_1:
[----:B------:R-:W-:Y:S01]  /*0110*/  BAR.SYNC.DEFER_BLOCKING 0x0 ;  /* 0x0000000000007b1d */ /* 0x000fe20000010000 */
[----:B------:R-:W-:-:S13]  /*0120*/  ISETP.GE.U32.AND P0, PT, R7, UR5, PT ;  /* 0x0000000507007c0c */ /* 0x000fda000bf06070 */
[----:B------:R-:W-:Y:S01]  /*0130*/  @P0 IADD3 R2, PT, PT, R7, -UR5, RZ ;  /* 0x8000000507020c10 */ /* 0x000fe2000fffe0ff */
[----:B------:R-:W-:-:S03]  /*0140*/  USHF.L.U32 UR5, UR5, 0x1, URZ ;  /* 0x0000000105057899 */ /* 0x000fc600080006ff */
[----:B------:R-:W-:Y:S01]  /*0150*/  @P0 LEA R3, R2, UR4, 0x2 ;  /* 0x0000000402030c11 */ /* 0x000fe2000f8e10ff */
[----:B-1----:R-:W-:Y:S01]  /*0160*/  UISETP.GE.U32.AND UP0, UPT, UR5, UR8, UPT ;  /* 0x000000080500728c */ /* 0x002fe2000bf06070 */
[----:B------:R-:W-:Y:S04]  /*0170*/  @P0 LDS R2, [R0] ;  /* 0x0000000000020984 */ /* 0x000fe80000000800 */
[----:B------:R-:W0:Y:S02]  /*0180*/  @P0 LDS R3, [R3] ;  /* 0x0000000003030984 */ /* 0x000e240000000800 */
[----:B0-2---:R-:W-:Y:S01]  /*0190*/  @P0 FADD R5, R2, R3 ;  /* 0x0000000302050221 */ /* 0x005fe20000000000 */
[----:B------:R-:W-:Y:S06]  /*01a0*/  BAR.SYNC.DEFER_BLOCKING 0x0 ;  /* 0x0000000000007b1d */ /* 0x000fec0000010000 */
[----:B------:R2:W-:Y:S01]  /*01b0*/  @P0 STS [R0], R5 ;  /* 0x0000000500000388 */ /* 0x0005e20000000800 */
[----:B------:R-:W-:Y:S05]  /*01c0*/  BRA.U !UP0, `(.L_x_1) ;  /* 0xfffffffd08d07547 */ /* 0x000fea000b83ffff */
[----:B--2---:R1:W2:Y:S02]  /*01d0*/  LDS R5, [R0] ;  /* 0x0000000000057984 */ /* 0x0042a40000000800 */
.L_x_0:
[----:B------:R-:W3:Y:S02]  /*01e0*/  LDC.64 R2, c[0x0][0x388] ;  /* 0x0000e200ff027b82 */ /* 0x000ee40000000a00 */
[----:B---3--:R-:W-:-:S05]  /*01f0*/  IMAD.WIDE.U32 R2, R7, 0x4, R2 ;  /* 0x0000000407027825 */ /* 0x008fca00078e0002 */
[----:B--2---:R-:W-:Y:S01]  /*0200*/  STG.E desc[UR6][R2.64], R5 ;  /* 0x0000000502007986 */ /* 0x004fe2000c101906 */
[----:B------:R-:W-:Y:S05]  /*0210*/  EXIT ;  /* 0x000000000000794d */ /* 0x000fea0003800000 */
.L_x_2:
[----:B------:R-:W-:-:S00]  /*0220*/  BRA `(.L_x_2) ;  /* 0xfffffffc00fc7947 */ /* 0x000fc0000383ffff */
[----:B------:R-:W-:-:S00]  /*0230*/  NOP ;  /* 0x0000000000007918 */ /* 0x000fc00000000000 */
        /* <DEDUP_REMOVED lines=12> */
.L_x_3:


//--------------------- .nv.shared._Z20kogge_stone_scan_gpuPKfPfi --------------------------
	.section	.nv.shared._Z20kogge_stone_scan_gpuPKfPfi,"aw",@nobits
	.sectionflags	@""
	.align	4
.nv.shared._Z20kogge_stone_scan_gpuPKfPfi:
	.zero		5120


//--------------------- .nv.shared.reserved.0     --------------------------
	.section	.nv.shared.reserved.0,"aw",@nobits
	.weak		__nv_reservedSMEM_offset_0_alias
	.size		__nv_reservedSMEM_offset_0_alias, 0, 64
	.other		__nv_reservedSMEM_offset_0_alias,@"STO_CUDA_RESERVED_SHARED STV_DEFAULT"
__nv_reservedSMEM_offset_0_alias:
	.zero		0
	.zero		64


//--------------------- .nv.constant0._Z20kogge_stone_scan_gpuPKfPfi --------------------------
	.section	.nv.constant0._Z20kogge_stone_scan_gpuPKfPfi,"a",@progbits
	.sectionflags	@""
	.align	4
.nv.constant0._Z20kogge_stone_scan_gpuPKfPfi:
	.zero		916


//--------------------- SYMBOLS --------------------------

	.type		.nv.reservedSmem.offset0,@object
	.size		.nv.reservedSmem.offset0,0x4
	.type		.nv.reservedSmem.cap,@object
	.size		.nv.reservedSmem.cap,0x4
